	.headerflags	@"EF_CUDA_TEXMODE_UNIFIED EF_CUDA_64BIT_ADDRESS EF_CUDA_ACCELERATORS EF_CUDA_SM90 EF_CUDA_VIRTUAL_SM(EF_CUDA_SM90)"
	.elftype	@"ET_EXEC"


//--------------------- .nv.info                  --------------------------
	.section	.nv.info,"",@"SHT_CUDA_INFO"
	.align	4


	//----- nvinfo : EIATTR_REGCOUNT
	.align		4
        /*0000*/ 	.byte	0x04, 0x2f
        /*0002*/ 	.short	(.L_1 - .L_0)
	.align		4
.L_0:
        /*0004*/ 	.word	index@(triton_poi_fused_reflection_pad2d_5)
        /*0008*/ 	.word	0x0000001e


	//----- nvinfo : EIATTR_MIN_STACK_SIZE
	.align		4
.L_1:
        /*000c*/ 	.byte	0x04, 0x12
        /*000e*/ 	.short	(.L_3 - .L_2)
	.align		4
.L_2:
        /*0010*/ 	.word	index@(triton_poi_fused_reflection_pad2d_5)
        /*0014*/ 	.word	0x00000000


	//----- nvinfo : EIATTR_FRAME_SIZE
	.align		4
.L_3:
        /*0018*/ 	.byte	0x04, 0x11
        /*001a*/ 	.short	(.L_5 - .L_4)
	.align		4
.L_4:
        /*001c*/ 	.word	index@(triton_poi_fused_reflection_pad2d_5)
        /*0020*/ 	.word	0x00000000


	//----- nvinfo : EIATTR_MIN_STACK_SIZE
	.align		4
.L_5:
        /*0024*/ 	.byte	0x04, 0x12
        /*0026*/ 	.short	(.L_7 - .L_6)
	.align		4
.L_6:
        /*0028*/ 	.word	index@(triton_poi_fused_reflection_pad2d_5)
        /*002c*/ 	.word	0x00000000
.L_7:


//--------------------- .nv.info.triton_poi_fused_reflection_pad2d_5 --------------------------
	.section	.nv.info.triton_poi_fused_reflection_pad2d_5,"",@"SHT_CUDA_INFO"
	.sectionflags	@""
	.align	4


	//----- nvinfo : EIATTR_CUDA_API_VERSION
	.align		4
        /*0000*/ 	.byte	0x04, 0x37
        /*0002*/ 	.short	(.L_9 - .L_8)
.L_8:
        /*0004*/ 	.word	0x0000007c


	//----- nvinfo : EIATTR_KPARAM_INFO
	.align		4
.L_9:
        /*0008*/ 	.byte	0x04, 0x17
        /*000a*/ 	.short	(.L_11 - .L_10)
.L_10:
        /*000c*/ 	.word	0x00000000
        /*0010*/ 	.short	0x0002
        /*0012*/ 	.short	0x0010
        /*0014*/ 	.byte	0x00, 0xf0, 0x11, 0x00


	//----- nvinfo : EIATTR_KPARAM_INFO
	.align		4
.L_11:
        /*0018*/ 	.byte	0x04, 0x17
        /*001a*/ 	.short	(.L_13 - .L_12)
.L_12:
        /*001c*/ 	.word	0x00000000
        /*0020*/ 	.short	0x0001
        /*0022*/ 	.short	0x0008
        /*0024*/ 	.byte	0x00, 0xf4, 0x21, 0x00


	//----- nvinfo : EIATTR_KPARAM_INFO
	.align		4
.L_13:
        /*0028*/ 	.byte	0x04, 0x17
        /*002a*/ 	.short	(.L_15 - .L_14)
.L_14:
        /*002c*/ 	.word	0x00000000
        /*0030*/ 	.short	0x0000
        /*0032*/ 	.short	0x0000
        /*0034*/ 	.byte	0x00, 0xf4, 0x21, 0x00


	//----- nvinfo : EIATTR_SPARSE_MMA_MASK
	.align		4
.L_15:
        /*0038*/ 	.byte	0x03, 0x50
        /*003a*/ 	.short	0x0000


	//----- nvinfo : EIATTR_MAXREG_COUNT
	.align		4
        /*003c*/ 	.byte	0x03, 0x1b
        /*003e*/ 	.short	0x00ff


	//----- nvinfo : EIATTR_EXIT_INSTR_OFFSETS
	.align		4
        /*0040*/ 	.byte	0x04, 0x1c
        /*0042*/ 	.short	(.L_17 - .L_16)


	//   ....[0]....
.L_16:
        /*0044*/ 	.word	0x00000b40


	//----- nvinfo : EIATTR_REQNTID
	.align		4
.L_17:
        /*0048*/ 	.byte	0x04, 0x10
        /*004a*/ 	.short	(.L_19 - .L_18)
.L_18:
        /*004c*/ 	.word	0x00000080
        /*0050*/ 	.word	0x00000001
        /*0054*/ 	.word	0x00000001


	//----- nvinfo : EIATTR_CBANK_PARAM_SIZE
	.align		4
.L_19:
        /*0058*/ 	.byte	0x03, 0x19
        /*005a*/ 	.short	0x0014


	//----- nvinfo : EIATTR_PARAM_CBANK
	.align		4
        /*005c*/ 	.byte	0x04, 0x0a
        /*005e*/ 	.short	(.L_21 - .L_20)
	.align		4
.L_20:
        /*0060*/ 	.word	index@(.nv.constant0.triton_poi_fused_reflection_pad2d_5)
        /*0064*/ 	.short	0x0210
        /*0066*/ 	.short	0x0014


	//----- nvinfo : EIATTR_SW_WAR
	.align		4
.L_21:
        /*0068*/ 	.byte	0x04, 0x36
        /*006a*/ 	.short	(.L_23 - .L_22)
.L_22:
        /*006c*/ 	.word	0x00000008
.L_23:


//--------------------- .nv.callgraph             --------------------------
	.section	.nv.callgraph,"",@"SHT_CUDA_CALLGRAPH"
	.align	4
	.sectionentsize	8
	.align		4
        /*0000*/ 	.word	0x00000000
	.align		4
        /*0004*/ 	.word	0xffffffff
	.align		4
        /*0008*/ 	.word	0x00000000
	.align		4
        /*000c*/ 	.word	0xfffffffe
	.align		4
        /*0010*/ 	.word	0x00000000
	.align		4
        /*0014*/ 	.word	0xfffffffd
	.align		4
        /*0018*/ 	.word	0x00000000
	.align		4
        /*001c*/ 	.word	0xfffffffc


//--------------------- .text.triton_poi_fused_reflection_pad2d_5 --------------------------
	.section	.text.triton_poi_fused_reflection_pad2d_5,"ax",@progbits
	.align	128
        .global         triton_poi_fused_reflection_pad2d_5
        .type           triton_poi_fused_reflection_pad2d_5,@function
        .size           triton_poi_fused_reflection_pad2d_5,(.L_x_1 - triton_poi_fused_reflection_pad2d_5)
        .other          triton_poi_fused_reflection_pad2d_5,@"STO_CUDA_ENTRY STV_DEFAULT"
triton_poi_fused_reflection_pad2d_5:
.text.triton_poi_fused_reflection_pad2d_5:
[----:B------:R-:W-:Y:S01]  /*0000*/  LDC R1, c[0x0][0x28] ;  /* 0x00000a00ff017b82 */ /* 0x000fe20000000800 */
[----:B------:R-:W1:Y:S01]  /*0010*/  S2R R0, SR_TID.X ;  /* 0x0000000000007919 */ /* 0x000e620000002100 */
[----:B------:R-:W-:-:S06]  /*0020*/  ULDC.64 UR4, c[0x0][0x208] ;  /* 0x0000820000047ab9 */ /* 0x000fcc0000000a00 */
[----:B------:R-:W2:Y:S01]  /*0030*/  LDC.64 R26, c[0x0][0x218] ;  /* 0x00008600ff1a7b82 */ /* 0x000ea20000000a00 */
[----:B------:R-:W3:Y:S01]  /*0040*/  S2R R3, SR_CTAID.X ;  /* 0x0000000000037919 */ /* 0x000ee20000002500 */
[----:B-1----:R-:W-:-:S05]  /*0050*/  IMAD.SHL.U32 R0, R0, 0x4, RZ ;  /* 0x0000000400007824 */ /* 0x002fca00078e00ff */
[----:B------:R-:W-:-:S05]  /*0060*/  LOP3.LUT R0, R0, 0x1fc, RZ, 0xc0, !PT ;  /* 0x000001fc00007812 */ /* 0x000fca00078ec0ff */
[----:B---3--:R-:W-:-:S04]  /*0070*/  IMAD R0, R3, 0x400, R0 ;  /* 0x0000040003007824 */ /* 0x008fc800078e0200 */
[----:B------:R-:W-:Y:S01]  /*0080*/  IMAD.HI R7, R0, 0x66666667, RZ ;  /* 0x6666666700077827 */ /* 0x000fe200078e02ff */
[----:B------:R-:W-:-:S03]  /*0090*/  IADD3 R9, R0, 0x3, RZ ;  /* 0x0000000300097810 */ /* 0x000fc60007ffe0ff */
[C---:B------:R-:W-:Y:S01]  /*00a0*/  VIADD R8, R0.reuse, 0x1 ;  /* 0x0000000100087836 */ /* 0x040fe20000000000 */
[----:B------:R-:W-:Y:S01]  /*00b0*/  SHF.R.U32.HI R2, RZ, 0x1f, R7 ;  /* 0x0000001fff027819 */ /* 0x000fe20000011607 */
[----:B------:R-:W-:Y:S02]  /*00c0*/  VIADD R14, R0, 0x2 ;  /* 0x00000002000e7836 */ /* 0x000fe40000000000 */
[----:B------:R-:W-:Y:S01]  /*00d0*/  IMAD.HI R6, R8, 0x66666667, RZ ;  /* 0x6666666708067827 */ /* 0x000fe200078e02ff */
[----:B------:R-:W-:-:S03]  /*00e0*/  LEA.HI.SX32 R7, R7, R2, 0x1e ;  /* 0x0000000207077211 */ /* 0x000fc600078ff2ff */
[----:B------:R-:W-:Y:S01]  /*00f0*/  IMAD.HI R17, R9, 0x66666667, RZ ;  /* 0x6666666709117827 */ /* 0x000fe200078e02ff */
[----:B------:R-:W-:-:S03]  /*0100*/  SHF.R.U32.HI R5, RZ, 0x1f, R6 ;  /* 0x0000001fff057819 */ /* 0x000fc60000011606 */
[----:B------:R-:W-:Y:S01]  /*0110*/  IMAD.HI R4, R14, 0x66666667, RZ ;  /* 0x666666670e047827 */ /* 0x000fe200078e02ff */
[----:B------:R-:W-:Y:S02]  /*0120*/  SHF.R.U32.HI R2, RZ, 0x1f, R17 ;  /* 0x0000001fff027819 */ /* 0x000fe40000011611 */
[----:B------:R-:W-:Y:S01]  /*0130*/  LEA.HI.SX32 R6, R6, R5, 0x1e ;  /* 0x0000000506067211 */ /* 0x000fe200078ff2ff */
[C---:B------:R-:W-:Y:S01]  /*0140*/  IMAD.HI R3, R0.reuse, 0x51eb851f, RZ ;  /* 0x51eb851f00037827 */ /* 0x040fe200078e02ff */
[----:B------:R-:W-:Y:S02]  /*0150*/  SHF.R.U32.HI R13, RZ, 0x1f, R4 ;  /* 0x0000001fff0d7819 */ /* 0x000fe40000011604 */
[----:B------:R-:W-:Y:S01]  /*0160*/  LEA.HI.SX32 R17, R17, R2, 0x1e ;  /* 0x0000000211117211 */ /* 0x000fe200078ff2ff */
[----:B------:R-:W-:Y:S01]  /*0170*/  VIADD R11, R0, 0x200 ;  /* 0x00000200000b7836 */ /* 0x000fe20000000000 */
[----:B------:R-:W-:Y:S01]  /*0180*/  LEA.HI.SX32 R5, R4, R13, 0x1e ;  /* 0x0000000d04057211 */ /* 0x000fe200078ff2ff */
[----:B------:R-:W-:Y:S01]  /*0190*/  VIADD R12, R0, 0x201 ;  /* 0x00000201000c7836 */ /* 0x000fe20000000000 */
[----:B------:R-:W-:Y:S01]  /*01a0*/  IADD3 R13, R0, 0x203, RZ ;  /* 0x00000203000d7810 */ /* 0x000fe20007ffe0ff */
[----:B------:R-:W-:Y:S01]  /*01b0*/  IMAD.HI R2, R11, 0x66666667, RZ ;  /* 0x666666670b027827 */ /* 0x000fe200078e02ff */
[----:B------:R-:W-:-:S03]  /*01c0*/  SHF.R.U32.HI R10, RZ, 0x1f, R3 ;  /* 0x0000001fff0a7819 */ /* 0x000fc60000011603 */
[----:B------:R-:W-:Y:S01]  /*01d0*/  IMAD.HI R15, R12, 0x66666667, RZ ;  /* 0x666666670c0f7827 */ /* 0x000fe200078e02ff */
[----:B------:R-:W-:Y:S02]  /*01e0*/  LEA.HI R3, R3, R10, RZ, 0x1b ;  /* 0x0000000a03037211 */ /* 0x000fe400078fd8ff */
[----:B------:R-:W-:Y:S01]  /*01f0*/  SHF.R.U32.HI R21, RZ, 0x1f, R2 ;  /* 0x0000001fff157819 */ /* 0x000fe20000011602 */
[----:B------:R-:W-:Y:S01]  /*0200*/  IMAD.HI R22, R11, 0x51eb851f, RZ ;  /* 0x51eb851f0b167827 */ /* 0x000fe200078e02ff */
[----:B------:R-:W-:Y:S02]  /*0210*/  SHF.R.U32.HI R16, RZ, 0x1f, R15 ;  /* 0x0000001fff107819 */ /* 0x000fe4000001160f */
[----:B------:R-:W-:Y:S01]  /*0220*/  LEA.HI.SX32 R4, R2, R21, 0x1e ;  /* 0x0000001502047211 */ /* 0x000fe200078ff2ff */
[----:B------:R-:W-:Y:S01]  /*0230*/  IMAD.HI R19, R13, 0x66666667, RZ ;  /* 0x666666670d137827 */ /* 0x000fe200078e02ff */
[----:B------:R-:W-:Y:S02]  /*0240*/  SHF.R.U32.HI R23, RZ, 0x1f, R22 ;  /* 0x0000001fff177819 */ /* 0x000fe40000011616 */
[----:B------:R-:W-:Y:S01]  /*0250*/  LEA.HI.SX32 R15, R15, R16, 0x1e ;  /* 0x000000100f0f7211 */ /* 0x000fe200078ff2ff */
[----:B------:R-:W-:Y:S01]  /*0260*/  VIADD R10, R0, 0x202 ;  /* 0x00000202000a7836 */ /* 0x000fe20000000000 */
[----:B------:R-:W-:Y:S01]  /*0270*/  SHF.R.U32.HI R20, RZ, 0x1f, R19 ;  /* 0x0000001fff147819 */ /* 0x000fe20000011613 */
[----:B------:R-:W-:Y:S01]  /*0280*/  IMAD.HI R18, R7, 0x66666667, RZ ;  /* 0x6666666707127827 */ /* 0x000fe200078e02ff */
[----:B------:R-:W-:-:S02]  /*0290*/  LEA.HI R2, R22, R23, RZ, 0x1b ;  /* 0x0000001716027211 */ /* 0x000fc400078fd8ff */
[----:B------:R-:W-:Y:S01]  /*02a0*/  LEA.HI.SX32 R16, R19, R20, 0x1e ;  /* 0x0000001413107211 */ /* 0x000fe200078ff2ff */
[----:B------:R-:W-:Y:S01]  /*02b0*/  IMAD.HI R21, R10, 0x66666667, RZ ;  /* 0x666666670a157827 */ /* 0x000fe200078e02ff */
[----:B------:R-:W-:Y:S02]  /*02c0*/  SHF.R.U32.HI R23, RZ, 0x1f, R18 ;  /* 0x0000001fff177819 */ /* 0x000fe40000011612 */
[----:B------:R-:W-:Y:S01]  /*02d0*/  LEA R3, R3, 0x3f, 0x6 ;  /* 0x0000003f03037811 */ /* 0x000fe200078e30ff */
[----:B------:R-:W-:Y:S01]  /*02e0*/  IMAD R19, R6, 0xa, RZ ;  /* 0x0000000a06137824 */ /* 0x000fe200078e02ff */
[----:B------:R-:W-:Y:S01]  /*02f0*/  SHF.R.U32.HI R22, RZ, 0x1f, R21 ;  /* 0x0000001fff167819 */ /* 0x000fe20000011615 */
[----:B------:R-:W-:Y:S01]  /*0300*/  IMAD R20, R17, 0xa, RZ ;  /* 0x0000000a11147824 */ /* 0x000fe200078e02ff */
[----:B------:R-:W-:Y:S01]  /*0310*/  LEA.HI.SX32 R17, R18, R23, 0x1e ;  /* 0x0000001712117211 */ /* 0x000fe200078ff2ff */
[----:B------:R-:W-:Y:S01]  /*0320*/  IMAD.HI R18, R5, 0x66666667, RZ ;  /* 0x6666666705127827 */ /* 0x000fe200078e02ff */
[----:B------:R-:W-:-:S02]  /*0330*/  LEA.HI.SX32 R6, R21, R22, 0x1e ;  /* 0x0000001615067211 */ /* 0x000fc400078ff2ff */
[----:B------:R-:W-:Y:S01]  /*0340*/  LOP3.LUT R21, RZ, R19, RZ, 0x33, !PT ;  /* 0x00000013ff157212 */ /* 0x000fe200078e33ff */
[----:B------:R-:W-:Y:S01]  /*0350*/  IMAD.HI R19, R4, 0x66666667, RZ ;  /* 0x6666666704137827 */ /* 0x000fe200078e02ff */
[----:B------:R-:W-:Y:S02]  /*0360*/  LOP3.LUT R20, RZ, R20, RZ, 0x33, !PT ;  /* 0x00000014ff147212 */ /* 0x000fe400078e33ff */
[----:B------:R-:W-:Y:S01]  /*0370*/  LEA R2, R2, 0x3f, 0x6 ;  /* 0x0000003f02027811 */ /* 0x000fe200078e30ff */
[----:B------:R-:W-:Y:S01]  /*0380*/  IMAD.IADD R8, R8, 0x1, R21 ;  /* 0x0000000108087824 */ /* 0x000fe200078e0215 */
[----:B------:R-:W-:Y:S01]  /*0390*/  SHF.R.U32.HI R21, RZ, 0x1f, R18 ;  /* 0x0000001fff157819 */ /* 0x000fe20000011612 */
[----:B------:R-:W-:Y:S01]  /*03a0*/  IMAD.IADD R9, R9, 0x1, R20 ;  /* 0x0000000109097824 */ /* 0x000fe200078e0214 */
[----:B------:R-:W-:Y:S01]  /*03b0*/  SHF.R.U32.HI R20, RZ, 0x1f, R19 ;  /* 0x0000001fff147819 */ /* 0x000fe20000011613 */
[----:B------:R-:W-:Y:S01]  /*03c0*/  IMAD R16, R16, 0xa, RZ ;  /* 0x0000000a10107824 */ /* 0x000fe200078e02ff */
[----:B------:R-:W-:Y:S01]  /*03d0*/  LEA.HI.SX32 R18, R18, R21, 0x1e ;  /* 0x0000001512127211 */ /* 0x000fe200078ff2ff */
[----:B------:R-:W-:Y:S01]  /*03e0*/  IMAD R17, R17, 0xa, RZ ;  /* 0x0000000a11117824 */ /* 0x000fe200078e02ff */
[----:B------:R-:W-:Y:S01]  /*03f0*/  LEA.HI.SX32 R19, R19, R20, 0x1e ;  /* 0x0000001413137211 */ /* 0x000fe200078ff2ff */
[----:B------:R-:W-:Y:S01]  /*0400*/  IMAD R20, R15, 0xa, RZ ;  /* 0x0000000a0f147824 */ /* 0x000fe200078e02ff */
[----:B------:R-:W-:Y:S01]  /*0410*/  LOP3.LUT R16, RZ, R16, RZ, 0x33, !PT ;  /* 0x00000010ff107212 */ /* 0x000fe200078e33ff */
[----:B------:R-:W-:-:S03]  /*0420*/  IMAD.HI R15, R6, 0x66666667, RZ ;  /* 0x66666667060f7827 */ /* 0x000fc600078e02ff */
[----:B------:R-:W-:Y:S01]  /*0430*/  LOP3.LUT R21, RZ, R20, RZ, 0x33, !PT ;  /* 0x00000014ff157212 */ /* 0x000fe200078e33ff */
[----:B------:R-:W-:Y:S01]  /*0440*/  IMAD R22, R5, 0xa, RZ ;  /* 0x0000000a05167824 */ /* 0x000fe200078e02ff */
[----:B------:R-:W-:Y:S01]  /*0450*/  SHF.R.U32.HI R20, RZ, 0x1f, R15 ;  /* 0x0000001fff147819 */ /* 0x000fe2000001160f */
[----:B------:R-:W-:Y:S01]  /*0460*/  IMAD.IADD R13, R13, 0x1, R16 ;  /* 0x000000010d0d7824 */ /* 0x000fe200078e0210 */
[----:B------:R-:W-:Y:S01]  /*0470*/  LOP3.LUT R16, RZ, R17, RZ, 0x33, !PT ;  /* 0x00000011ff107212 */ /* 0x000fe200078e33ff */
[----:B------:R-:W-:Y:S01]  /*0480*/  IMAD R19, R19, 0xa, RZ ;  /* 0x0000000a13137824 */ /* 0x000fe200078e02ff */
[----:B------:R-:W-:Y:S01]  /*0490*/  LEA.HI.SX32 R20, R15, R20, 0x1e ;  /* 0x000000140f147211 */ /* 0x000fe200078ff2ff */
[C---:B------:R-:W-:Y:S01]  /*04a0*/  IMAD R15, R7.reuse, 0xa, RZ ;  /* 0x0000000a070f7824 */ /* 0x040fe200078e02ff */
[----:B------:R-:W-:Y:S01]  /*04b0*/  LOP3.LUT R23, RZ, R22, RZ, 0x33, !PT ;  /* 0x00000016ff177212 */ /* 0x000fe200078e33ff */
[----:B------:R-:W-:Y:S01]  /*04c0*/  IMAD R18, R18, 0xa, RZ ;  /* 0x0000000a12127824 */ /* 0x000fe200078e02ff */
[----:B------:R-:W-:Y:S01]  /*04d0*/  LOP3.LUT R19, RZ, R19, RZ, 0x33, !PT ;  /* 0x00000013ff137212 */ /* 0x000fe200078e33ff */
[----:B------:R-:W-:Y:S01]  /*04e0*/  IMAD.IADD R12, R12, 0x1, R21 ;  /* 0x000000010c0c7824 */ /* 0x000fe200078e0215 */
[----:B------:R-:W-:Y:S01]  /*04f0*/  LOP3.LUT R17, RZ, R15, RZ, 0x33, !PT ;  /* 0x0000000fff117212 */ /* 0x000fe200078e33ff */
[----:B------:R-:W-:Y:S01]  /*0500*/  IMAD R22, R4, 0xa, RZ ;  /* 0x0000000a04167824 */ /* 0x000fe200078e02ff */
[----:B------:R-:W-:Y:S01]  /*0510*/  IADD3 R14, R14, R23, RZ ;  /* 0x000000170e0e7210 */ /* 0x000fe20007ffe0ff */
[----:B------:R-:W-:Y:S01]  /*0520*/  IMAD R23, R6, 0xa, RZ ;  /* 0x0000000a06177824 */ /* 0x000fe200078e02ff */
[----:B------:R-:W-:Y:S01]  /*0530*/  LOP3.LUT R18, RZ, R18, RZ, 0x33, !PT ;  /* 0x00000012ff127212 */ /* 0x000fe200078e33ff */
[----:B------:R-:W-:Y:S01]  /*0540*/  IMAD.IADD R17, R0, 0x1, R17 ;  /* 0x0000000100117824 */ /* 0x000fe200078e0211 */
[----:B------:R-:W-:Y:S01]  /*0550*/  IABS R14, R14 ;  /* 0x0000000e000e7213 */ /* 0x000fe20000000000 */
[----:B------:R-:W-:Y:S01]  /*0560*/  IMAD.IADD R7, R7, 0x1, R16 ;  /* 0x0000000107077824 */ /* 0x000fe200078e0210 */
[----:B------:R-:W-:Y:S01]  /*0570*/  LOP3.LUT R23, RZ, R23, RZ, 0x33, !PT ;  /* 0x00000017ff177212 */ /* 0x000fe200078e33ff */
[----:B------:R-:W-:Y:S01]  /*0580*/  IMAD.IADD R15, R5, 0x1, R18 ;  /* 0x00000001050f7824 */ /* 0x000fe200078e0212 */
[----:B------:R-:W-:Y:S01]  /*0590*/  IABS R17, R17 ;  /* 0x0000001100117213 */ /* 0x000fe20000000000 */
[----:B------:R-:W-:Y:S01]  /*05a0*/  IMAD R20, R20, 0xa, RZ ;  /* 0x0000000a14147824 */ /* 0x000fe200078e02ff */
[----:B------:R-:W-:-:S02]  /*05b0*/  IADD3 R16, R4, R19, RZ ;  /* 0x0000001304107210 */ /* 0x000fc40007ffe0ff */
[----:B------:R-:W-:Y:S02]  /*05c0*/  IADD3 R10, R10, R23, RZ ;  /* 0x000000170a0a7210 */ /* 0x000fe40007ffe0ff */
[----:B------:R-:W-:Y:S01]  /*05d0*/  IABS R4, R8 ;  /* 0x0000000800047213 */ /* 0x000fe20000000000 */
[----:B------:R-:W-:Y:S01]  /*05e0*/  IMAD.MOV.U32 R8, RZ, RZ, R17 ;  /* 0x000000ffff087224 */ /* 0x000fe200078e0011 */
[----:B------:R-:W-:Y:S02]  /*05f0*/  IABS R5, R9 ;  /* 0x0000000900057213 */ /* 0x000fe40000000000 */
[----:B------:R-:W-:Y:S01]  /*0600*/  IABS R12, R12 ;  /* 0x0000000c000c7213 */ /* 0x000fe20000000000 */
[----:B------:R-:W-:Y:S01]  /*0610*/  VIADD R8, R8, 0xfffffff9 ;  /* 0xfffffff908087836 */ /* 0x000fe20000000000 */
[----:B------:R-:W-:Y:S01]  /*0620*/  LOP3.LUT R22, RZ, R22, RZ, 0x33, !PT ;  /* 0x00000016ff167212 */ /* 0x000fe200078e33ff */
[----:B------:R-:W-:Y:S01]  /*0630*/  VIADD R4, R4, 0xfffffff9 ;  /* 0xfffffff904047836 */ /* 0x000fe20000000000 */
[----:B------:R-:W-:Y:S01]  /*0640*/  MOV R9, R14 ;  /* 0x0000000e00097202 */ /* 0x000fe20000000f00 */
[----:B------:R-:W-:Y:S01]  /*0650*/  VIADD R5, R5, 0xfffffff9 ;  /* 0xfffffff905057836 */ /* 0x000fe20000000000 */
[----:B------:R-:W-:Y:S01]  /*0660*/  IABS R13, R13 ;  /* 0x0000000d000d7213 */ /* 0x000fe20000000000 */
[----:B------:R-:W-:Y:S01]  /*0670*/  IMAD.IADD R11, R11, 0x1, R22 ;  /* 0x000000010b0b7824 */ /* 0x000fe200078e0216 */
[----:B------:R-:W-:-:S02]  /*0680*/  IABS R17, R10 ;  /* 0x0000000a00117213 */ /* 0x000fc40000000000 */
[----:B------:R-:W-:Y:S01]  /*0690*/  MOV R10, R12 ;  /* 0x0000000c000a7202 */ /* 0x000fe20000000f00 */
[----:B------:R-:W-:Y:S01]  /*06a0*/  IMAD.MOV.U32 R12, RZ, RZ, R13 ;  /* 0x000000ffff0c7224 */ /* 0x000fe200078e000d */
[----:B------:R-:W-:Y:S01]  /*06b0*/  IADD3 R9, R9, -0x7, RZ ;  /* 0xfffffff909097810 */ /* 0x000fe20007ffe0ff */
[----:B------:R-:W-:Y:S01]  /*06c0*/  IMAD.MOV.U32 R13, RZ, RZ, R17 ;  /* 0x000000ffff0d7224 */ /* 0x000fe200078e0011 */
[----:B------:R-:W-:Y:S02]  /*06d0*/  LOP3.LUT R21, RZ, R20, RZ, 0x33, !PT ;  /* 0x00000014ff157212 */ /* 0x000fe400078e33ff */
[----:B------:R-:W-:Y:S02]  /*06e0*/  IABS R14, R8 ;  /* 0x00000008000e7213 */ /* 0x000fe40000000000 */
[----:B------:R-:W-:Y:S01]  /*06f0*/  IABS R17, R7 ;  /* 0x0000000700117213 */ /* 0x000fe20000000000 */
[----:B------:R-:W-:Y:S01]  /*0700*/  VIADD R7, R10, 0xfffffff9 ;  /* 0xfffffff90a077836 */ /* 0x000fe20000000000 */
[----:B------:R-:W-:Y:S01]  /*0710*/  IABS R8, R9 ;  /* 0x0000000900087213 */ /* 0x000fe20000000000 */
[----:B------:R-:W-:Y:S01]  /*0720*/  VIADD R10, R12, 0xfffffff9 ;  /* 0xfffffff90c0a7836 */ /* 0x000fe20000000000 */
[----:B------:R-:W-:Y:S01]  /*0730*/  IABS R4, R4 ;  /* 0x0000000400047213 */ /* 0x000fe20000000000 */
[----:B------:R-:W-:Y:S01]  /*0740*/  IMAD.IADD R6, R6, 0x1, R21 ;  /* 0x0000000106067824 */ /* 0x000fe200078e0215 */
[----:B------:R-:W-:Y:S01]  /*0750*/  IABS R18, R5 ;  /* 0x0000000500127213 */ /* 0x000fe20000000000 */
[C---:B------:R-:W-:Y:S01]  /*0760*/  IMAD.IADD R14, R3.reuse, 0x1, -R14 ;  /* 0x00000001030e7824 */ /* 0x040fe200078e0a0e */
[----:B------:R-:W-:Y:S01]  /*0770*/  IABS R11, R11 ;  /* 0x0000000b000b7213 */ /* 0x000fe20000000000 */
[C---:B------:R-:W-:Y:S01]  /*0780*/  IMAD.IADD R8, R3.reuse, 0x1, -R8 ;  /* 0x0000000103087824 */ /* 0x040fe200078e0a08 */
[----:B------:R-:W-:Y:S01]  /*0790*/  IADD3 R9, R3, -R4, RZ ;  /* 0x8000000403097210 */ /* 0x000fe20007ffe0ff */
[----:B------:R-:W-:Y:S01]  /*07a0*/  IMAD.IADD R3, R3, 0x1, -R18 ;  /* 0x0000000103037824 */ /* 0x000fe200078e0a12 */
[----:B------:R-:W-:Y:S01]  /*07b0*/  IADD3 R12, R13, -0x7, RZ ;  /* 0xfffffff90d0c7810 */ /* 0x000fe20007ffe0ff */
[----:B------:R-:W-:Y:S01]  /*07c0*/  IMAD.MOV.U32 R13, RZ, RZ, R17 ;  /* 0x000000ffff0d7224 */ /* 0x000fe200078e0011 */
[----:B------:R-:W-:Y:S01]  /*07d0*/  IADD3 R11, R11, -0x7, RZ ;  /* 0xfffffff90b0b7810 */ /* 0x000fe20007ffe0ff */
[----:B------:R-:W1:Y:S01]  /*07e0*/  LDC.64 R4, c[0x0][0x210] ;  /* 0x00008400ff047b82 */ /* 0x000e620000000a00 */
[----:B------:R-:W-:-:S02]  /*07f0*/  IABS R19, R10 ;  /* 0x0000000a00137213 */ /* 0x000fc40000000000 */
[----:B------:R-:W-:Y:S02]  /*0800*/  IABS R15, R15 ;  /* 0x0000000f000f7213 */ /* 0x000fe40000000000 */
[----:B------:R-:W-:Y:S02]  /*0810*/  IABS R16, R16 ;  /* 0x0000001000107213 */ /* 0x000fe40000000000 */
[----:B------:R-:W-:Y:S02]  /*0820*/  IABS R18, R7 ;  /* 0x0000000700127213 */ /* 0x000fe40000000000 */
[----:B------:R-:W-:Y:S01]  /*0830*/  IABS R10, R6 ;  /* 0x00000006000a7213 */ /* 0x000fe20000000000 */
[----:B------:R-:W-:Y:S01]  /*0840*/  VIADD R6, R13, 0xfffffff9 ;  /* 0xfffffff90d067836 */ /* 0x000fe20000000000 */
[----:B------:R-:W-:Y:S02]  /*0850*/  IABS R17, R11 ;  /* 0x0000000b00117213 */ /* 0x000fe40000000000 */
[----:B------:R-:W-:Y:S01]  /*0860*/  IABS R20, R12 ;  /* 0x0000000c00147213 */ /* 0x000fe20000000000 */
[----:B------:R-:W-:Y:S01]  /*0870*/  IMAD.MOV.U32 R12, RZ, RZ, R16 ;  /* 0x000000ffff0c7224 */ /* 0x000fe200078e0010 */
[----:B------:R-:W-:Y:S01]  /*0880*/  MOV R11, R15 ;  /* 0x0000000f000b7202 */ /* 0x000fe20000000f00 */
[----:B------:R-:W-:Y:S01]  /*0890*/  IMAD.MOV.U32 R15, RZ, RZ, R10 ;  /* 0x000000ffff0f7224 */ /* 0x000fe200078e000a */
[----:B------:R-:W-:Y:S01]  /*08a0*/  MOV R13, R18 ;  /* 0x00000012000d7202 */ /* 0x000fe20000000f00 */
[----:B------:R-:W-:Y:S01]  /*08b0*/  IMAD.MOV.U32 R7, RZ, RZ, R17 ;  /* 0x000000ffff077224 */ /* 0x000fe200078e0011 */
[----:B------:R-:W-:Y:S01]  /*08c0*/  IABS R16, R6 ;  /* 0x0000000600107213 */ /* 0x000fe20000000000 */
[----:B------:R-:W-:Y:S01]  /*08d0*/  IMAD.MOV.U32 R17, RZ, RZ, R20 ;  /* 0x000000ffff117224 */ /* 0x000fe200078e0014 */
[----:B------:R-:W-:Y:S01]  /*08e0*/  IADD3 R10, R2, -R13, RZ ;  /* 0x8000000d020a7210 */ /* 0x000fe20007ffe0ff */
[----:B------:R-:W-:Y:S01]  /*08f0*/  VIADD R12, R12, 0xfffffff9 ;  /* 0xfffffff90c0c7836 */ /* 0x000fe20000000000 */
[----:B------:R-:W-:Y:S01]  /*0900*/  IADD3 R11, R11, -0x7, RZ ;  /* 0xfffffff90b0b7810 */ /* 0x000fe20007ffe0ff */
[----:B------:R-:W-:Y:S01]  /*0910*/  VIADD R13, R15, 0xfffffff9 ;  /* 0xfffffff90f0d7836 */ /* 0x000fe20000000000 */
[----:B------:R-:W-:Y:S01]  /*0920*/  MOV R15, R16 ;  /* 0x00000010000f7202 */ /* 0x000fe20000000f00 */
[C---:B------:R-:W-:Y:S01]  /*0930*/  IMAD.IADD R6, R2.reuse, 0x1, -R17 ;  /* 0x0000000102067824 */ /* 0x040fe200078e0a11 */
[----:B------:R-:W-:Y:S01]  /*0940*/  IABS R17, R11 ;  /* 0x0000000b00117213 */ /* 0x000fe20000000000 */
[C---:B------:R-:W-:Y:S01]  /*0950*/  IMAD.IADD R7, R2.reuse, 0x1, -R7 ;  /* 0x0000000102077824 */ /* 0x040fe200078e0a07 */
[----:B------:R-:W-:Y:S01]  /*0960*/  IABS R21, R12 ;  /* 0x0000000c00157213 */ /* 0x000fe20000000000 */
[----:B------:R-:W-:Y:S01]  /*0970*/  IMAD.IADD R2, R2, 0x1, -R19 ;  /* 0x0000000102027824 */ /* 0x000fe200078e0a13 */
[----:B------:R-:W-:Y:S01]  /*0980*/  IABS R25, R13 ;  /* 0x0000000d00197213 */ /* 0x000fe20000000000 */
[----:B------:R-:W-:-:S02]  /*0990*/  IMAD R11, R15, -0x8, R14 ;  /* 0xfffffff80f0b7824 */ /* 0x000fc400078e020e */
[----:B------:R-:W-:Y:S02]  /*09a0*/  IMAD R9, R15, -0x8, R9 ;  /* 0xfffffff80f097824 */ /* 0x000fe400078e0209 */
[----:B------:R-:W-:Y:S02]  /*09b0*/  IMAD R15, R17, -0x8, R8 ;  /* 0xfffffff8110f7824 */ /* 0x000fe400078e0208 */
[----:B------:R-:W-:Y:S02]  /*09c0*/  IMAD R7, R21, -0x8, R7 ;  /* 0xfffffff815077824 */ /* 0x000fe400078e0207 */
[----:B------:R-:W-:Y:S02]  /*09d0*/  IMAD R23, R25, -0x8, R6 ;  /* 0xfffffff819177824 */ /* 0x000fe400078e0206 */
[----:B------:R-:W-:Y:S02]  /*09e0*/  IMAD R17, R17, -0x8, R3 ;  /* 0xfffffff811117824 */ /* 0x000fe400078e0203 */
[----:B------:R-:W-:-:S02]  /*09f0*/  IMAD R21, R21, -0x8, R10 ;  /* 0xfffffff815157824 */ /* 0x000fc400078e020a */
[----:B------:R-:W-:Y:S02]  /*0a00*/  IMAD R25, R25, -0x8, R2 ;  /* 0xfffffff819197824 */ /* 0x000fe400078e0202 */
[----:B-1----:R-:W-:-:S04]  /*0a10*/  IMAD.WIDE R2, R11, 0x4, R4 ;  /* 0x000000040b027825 */ /* 0x002fc800078e0204 */
[----:B------:R-:W-:-:S04]  /*0a20*/  IMAD.WIDE R12, R9, 0x4, R4 ;  /* 0x00000004090c7825 */ /* 0x000fc800078e0204 */
[----:B------:R-:W-:-:S04]  /*0a30*/  IMAD.WIDE R14, R15, 0x4, R4 ;  /* 0x000000040f0e7825 */ /* 0x000fc800078e0204 */
[--C-:B------:R-:W-:Y:S01]  /*0a40*/  IMAD.WIDE R16, R17, 0x4, R4.reuse ;  /* 0x0000000411107825 */ /* 0x100fe200078e0204 */
[----:B------:R-:W3:Y:S03]  /*0a50*/  LDG.E.EL R6, desc[UR4][R14.64] ;  /* 0x000000040e067981 */ /* 0x000ee6000c2e1900 */
[--C-:B------:R-:W-:Y:S02]  /*0a60*/  IMAD.WIDE R18, R7, 0x4, R4.reuse ;  /* 0x0000000407127825 */ /* 0x100fe400078e0204 */
[----:B------:R-:W3:Y:S02]  /*0a70*/  LDG.E.EL R7, desc[UR4][R16.64] ;  /* 0x0000000410077981 */ /* 0x000ee4000c2e1900 */
[--C-:B------:R-:W-:Y:S02]  /*0a80*/  IMAD.WIDE R20, R21, 0x4, R4.reuse ;  /* 0x0000000415147825 */ /* 0x100fe400078e0204 */
[----:B------:R-:W4:Y:S02]  /*0a90*/  LDG.E.EL R8, desc[UR4][R18.64] ;  /* 0x0000000412087981 */ /* 0x000f24000c2e1900 */
[----:B------:R-:W-:-:S02]  /*0aa0*/  IMAD.WIDE R22, R23, 0x4, R4 ;  /* 0x0000000417167825 */ /* 0x000fc400078e0204 */
[----:B------:R-:W4:Y:S02]  /*0ab0*/  LDG.E.EL R9, desc[UR4][R20.64] ;  /* 0x0000000414097981 */ /* 0x000f24000c2e1900 */
[----:B------:R-:W-:Y:S02]  /*0ac0*/  IMAD.WIDE R24, R25, 0x4, R4 ;  /* 0x0000000419187825 */ /* 0x000fe400078e0204 */
[----:B------:R-:W3:Y:S04]  /*0ad0*/  LDG.E.EL R4, desc[UR4][R2.64] ;  /* 0x0000000402047981 */ /* 0x000ee8000c2e1900 */
[----:B------:R-:W3:Y:S04]  /*0ae0*/  LDG.E.EL R5, desc[UR4][R12.64] ;  /* 0x000000040c057981 */ /* 0x000ee8000c2e1900 */
[----:B------:R-:W4:Y:S04]  /*0af0*/  LDG.E.EL R10, desc[UR4][R22.64] ;  /* 0x00000004160a7981 */ /* 0x000f28000c2e1900 */
[----:B------:R-:W4:Y:S01]  /*0b00*/  LDG.E.EL R11, desc[UR4][R24.64] ;  /* 0x00000004180b7981 */ /* 0x000f22000c2e1900 */
[----:B--2---:R-:W-:-:S05]  /*0b10*/  IMAD.WIDE R26, R0, 0x4, R26 ;  /* 0x00000004001a7825 */ /* 0x004fca00078e021a */
[----:B---3--:R-:W-:Y:S04]  /*0b20*/  STG.E.128 desc[UR4][R26.64], R4 ;  /* 0x000000041a007986 */ /* 0x008fe8000c101d04 */
[----:B----4-:R-:W-:Y:S01]  /*0b30*/  STG.E.128 desc[UR4][R26.64+0x800], R8 ;  /* 0x000800081a007986 */ /* 0x010fe2000c101d04 */
[----:B------:R-:W-:Y:S05]  /*0b40*/  EXIT ;  /* 0x000000000000794d */ /* 0x000fea0003800000 */
.L_x_0:
[----:B------:R-:W-:-:S00]  /*0b50*/  BRA `(.L_x_0) ;  /* 0xfffffffc00fc7947 */ /* 0x000fc0000383ffff */
[----:B------:R-:W-:-:S00]  /*0b60*/  NOP ;  /* 0x0000000000007918 */ /* 0x000fc00000000000 */
        /* <DEDUP_REMOVED lines=9> */
.L_x_1:


//--------------------- .nv.constant0.triton_poi_fused_reflection_pad2d_5 --------------------------
	.section	.nv.constant0.triton_poi_fused_reflection_pad2d_5,"a",@progbits
	.sectionflags	@""
	.align	4
.nv.constant0.triton_poi_fused_reflection_pad2d_5:
	.zero		548
